//
// Generated by NVIDIA NVVM Compiler
//
// Compiler Build ID: CL-36424714
// Cuda compilation tools, release 13.0, V13.0.88
// Based on NVVM 20.0.0
//

.version 9.0
.target sm_100
.address_size 64

	// .globl	_Z9addMatrixPfPKfS1_i

.visible .entry _Z9addMatrixPfPKfS1_i(
	.param .u64 .ptr .align 1 _Z9addMatrixPfPKfS1_i_param_0,
	.param .u64 .ptr .align 1 _Z9addMatrixPfPKfS1_i_param_1,
	.param .u64 .ptr .align 1 _Z9addMatrixPfPKfS1_i_param_2,
	.param .u32 _Z9addMatrixPfPKfS1_i_param_3
)
{
	.reg .pred 	%p<2>;
	.reg .b32 	%r<7>;
	.reg .b32 	%f<4>;
	.reg .b64 	%rd<11>;

	ld.param.u64 	%rd1, [_Z9addMatrixPfPKfS1_i_param_0];
	ld.param.u64 	%rd2, [_Z9addMatrixPfPKfS1_i_param_1];
	ld.param.u64 	%rd3, [_Z9addMatrixPfPKfS1_i_param_2];
	ld.param.u32 	%r2, [_Z9addMatrixPfPKfS1_i_param_3];
	mov.u32 	%r3, %tid.x;
	mov.u32 	%r4, %ctaid.x;
	mov.u32 	%r5, %ntid.x;
	mad.lo.s32 	%r1, %r4, %r5, %r3;
	mul.lo.s32 	%r6, %r2, %r2;
	setp.gt.s32 	%p1, %r1, %r6;
	@%p1 bra 	$L__BB0_2;
	cvta.to.global.u64 	%rd4, %rd2;
	cvta.to.global.u64 	%rd5, %rd3;
	cvta.to.global.u64 	%rd6, %rd1;
	mul.wide.s32 	%rd7, %r1, 4;
	add.s64 	%rd8, %rd4, %rd7;
	ld.global.f32 	%f1, [%rd8];
	add.s64 	%rd9, %rd5, %rd7;
	ld.global.f32 	%f2, [%rd9];
	add.f32 	%f3, %f1, %f2;
	add.s64 	%rd10, %rd6, %rd7;
	st.global.f32 	[%rd10], %f3;
$L__BB0_2:
	ret;

}


// ===== COMPILED SASS (sm_100) =====

	.target	sm_100

	.elftype	@"ET_EXEC"


//--------------------- .note.nv.tkinfo           --------------------------
	.section	.note.nv.tkinfo,"",@"SHT_NOTE"
	.sectionflags	@"SHF_NOTE_NV_TKINFO"
	.tkinfo
        /*0018*/ 	.word	0x00000002
        /*0030*/ 	.string	""
        /*0030*/ 	.string	"ptxas"
        /*0030*/ 	.string	"Cuda compilation tools, release 13.0, V13.0.88"
        /*0030*/ 	.string	"Build cuda_13.0.r13.0/compiler.36424714_0"
        /*0030*/ 	.string	"-arch sm_100 -m 64 "



//--------------------- .note.nv.cuinfo           --------------------------
	.section	.note.nv.cuinfo,"",@"SHT_NOTE"
	.sectionflags	@"SHF_NOTE_NV_CUINFO"
        /*0018*/ 	.short	0x0002
        /*001a*/ 	.short	0x0064
        /*001c*/ 	.short	0x0082
	.zero		2


//--------------------- .nv.info                  --------------------------
	.section	.nv.info,"",@"SHT_CUDA_INFO"
	.align	4


	//----- nvinfo : EIATTR_REGCOUNT
	.align		4
        /*0000*/ 	.byte	0x04, 0x2f
        /*0002*/ 	.short	(.L_1 - .L_0)
	.align		4
.L_0:
        /*0004*/ 	.word	index@(_Z9addMatrixPfPKfS1_i)
        /*0008*/ 	.word	0x0000000c


	//----- nvinfo : EIATTR_FRAME_SIZE
	.align		4
.L_1:
        /*000c*/ 	.byte	0x04, 0x11
        /*000e*/ 	.short	(.L_3 - .L_2)
	.align		4
.L_2:
        /*0010*/ 	.word	index@(_Z9addMatrixPfPKfS1_i)
        /*0014*/ 	.word	0x00000000


	//----- nvinfo : EIATTR_MIN_STACK_SIZE
	.align		4
.L_3:
        /*0018*/ 	.byte	0x04, 0x12
        /*001a*/ 	.short	(.L_5 - .L_4)
	.align		4
.L_4:
        /*001c*/ 	.word	index@(_Z9addMatrixPfPKfS1_i)
        /*0020*/ 	.word	0x00000000
.L_5:


//--------------------- .nv.compat                --------------------------
	.section	.nv.compat,"",@"SHT_CUDA_COMPAT_INFO"
	.align	4
        /*0000*/ 	.byte	0x02, 0x09, 0x00, 0x00, 0x02, 0x02, 0x01, 0x00, 0x02, 0x05, 0x05, 0x00, 0x03, 0x07, 0x01, 0x01
        /*0010*/ 	.byte	0x02, 0x03, 0x00, 0x00, 0x02, 0x06, 0x01, 0x00, 0x04, 0x0b, 0x08, 0x00, 0x09, 0x00, 0x00, 0x00
        /*0020*/ 	.byte	0x00, 0x00, 0x00, 0x00


//--------------------- .nv.info._Z9addMatrixPfPKfS1_i --------------------------
	.section	.nv.info._Z9addMatrixPfPKfS1_i,"",@"SHT_CUDA_INFO"
	.sectionflags	@""
	.align	4


	//----- nvinfo : EIATTR_CUDA_API_VERSION
	.align		4
        /*0000*/ 	.byte	0x04, 0x37
        /*0002*/ 	.short	(.L_7 - .L_6)
.L_6:
        /*0004*/ 	.word	0x00000082


	//----- nvinfo : EIATTR_KPARAM_INFO
	.align		4
.L_7:
        /*0008*/ 	.byte	0x04, 0x17
        /*000a*/ 	.short	(.L_9 - .L_8)
.L_8:
        /*000c*/ 	.word	0x00000000
        /*0010*/ 	.short	0x0003
        /*0012*/ 	.short	0x0018
        /*0014*/ 	.byte	0x00, 0xf0, 0x11, 0x00


	//----- nvinfo : EIATTR_KPARAM_INFO
	.align		4
.L_9:
        /*0018*/ 	.byte	0x04, 0x17
        /*001a*/ 	.short	(.L_11 - .L_10)
.L_10:
        /*001c*/ 	.word	0x00000000
        /*0020*/ 	.short	0x0002
        /*0022*/ 	.short	0x0010
        /*0024*/ 	.byte	0x00, 0xf5, 0x21, 0x00


	//----- nvinfo : EIATTR_KPARAM_INFO
	.align		4
.L_11:
        /*0028*/ 	.byte	0x04, 0x17
        /*002a*/ 	.short	(.L_13 - .L_12)
.L_12:
        /*002c*/ 	.word	0x00000000
        /*0030*/ 	.short	0x0001
        /*0032*/ 	.short	0x0008
        /*0034*/ 	.byte	0x00, 0xf5, 0x21, 0x00


	//----- nvinfo : EIATTR_KPARAM_INFO
	.align		4
.L_13:
        /*0038*/ 	.byte	0x04, 0x17
        /*003a*/ 	.short	(.L_15 - .L_14)
.L_14:
        /*003c*/ 	.word	0x00000000
        /*0040*/ 	.short	0x0000
        /*0042*/ 	.short	0x0000
        /*0044*/ 	.byte	0x00, 0xf5, 0x21, 0x00


	//----- nvinfo : EIATTR_SPARSE_MMA_MASK
	.align		4
.L_15:
        /*0048*/ 	.byte	0x03, 0x50
        /*004a*/ 	.short	0x0000


	//----- nvinfo : EIATTR_MAXREG_COUNT
	.align		4
        /*004c*/ 	.byte	0x03, 0x1b
        /*004e*/ 	.short	0x00ff


	//----- nvinfo : EIATTR_MERCURY_ISA_VERSION
	.align		4
        /*0050*/ 	.byte	0x03, 0x5f
        /*0052*/ 	.short	0x0101


	//----- nvinfo : EIATTR_VRC_CTA_INIT_COUNT
	.align		4
        /*0054*/ 	.byte	0x02, 0x4a
	.zero		1
	.zero		1


	//----- nvinfo : EIATTR_EXIT_INSTR_OFFSETS
	.align		4
        /*0058*/ 	.byte	0x04, 0x1c
        /*005a*/ 	.short	(.L_17 - .L_16)


	//   ....[0]....
.L_16:
        /*005c*/ 	.word	0x00000080


	//   ....[1]....
        /*0060*/ 	.word	0x00000140


	//----- nvinfo : EIATTR_CBANK_PARAM_SIZE
	.align		4
.L_17:
        /*0064*/ 	.byte	0x03, 0x19
        /*0066*/ 	.short	0x001c


	//----- nvinfo : EIATTR_PARAM_CBANK
	.align		4
        /*0068*/ 	.byte	0x04, 0x0a
        /*006a*/ 	.short	(.L_19 - .L_18)
	.align		4
.L_18:
        /*006c*/ 	.word	index@(.nv.constant0._Z9addMatrixPfPKfS1_i)
        /*0070*/ 	.short	0x0380
        /*0072*/ 	.short	0x001c


	//----- nvinfo : EIATTR_SW_WAR
	.align		4
.L_19:
        /*0074*/ 	.byte	0x04, 0x36
        /*0076*/ 	.short	(.L_21 - .L_20)
.L_20:
        /*0078*/ 	.word	0x00000008
.L_21:


//--------------------- .nv.callgraph             --------------------------
	.section	.nv.callgraph,"",@"SHT_CUDA_CALLGRAPH"
	.align	4
	.sectionentsize	8
	.align		4
        /*0000*/ 	.word	0x00000000
	.align		4
        /*0004*/ 	.word	0xffffffff
	.align		4
        /*0008*/ 	.word	0x00000000
	.align		4
        /*000c*/ 	.word	0xfffffffe
	.align		4
        /*0010*/ 	.word	0x00000000
	.align		4
        /*0014*/ 	.word	0xfffffffd
	.align		4
        /*0018*/ 	.word	0x00000000
	.align		4
        /*001c*/ 	.word	0xfffffffc


//--------------------- .text._Z9addMatrixPfPKfS1_i --------------------------
	.section	.text._Z9addMatrixPfPKfS1_i,"ax",@progbits
	.align	128
        .global         _Z9addMatrixPfPKfS1_i
        .type           _Z9addMatrixPfPKfS1_i,@function
        .size           _Z9addMatrixPfPKfS1_i,(.L_x_1 - _Z9addMatrixPfPKfS1_i)
        .other          _Z9addMatrixPfPKfS1_i,@"STO_CUDA_ENTRY STV_DEFAULT"
_Z9addMatrixPfPKfS1_i:
.text._Z9addMatrixPfPKfS1_i:
[----:B------:R-:W-:Y:S01]  /*0000*/  LDC R1, c[0x0][0x37c] ;  /* 0x0000df00ff017b82 */ /* 0x000fe20000000800 */
[----:B------:R-:W0:Y:S07]  /*0010*/  S2R R9, SR_TID.X ;  /* 0x0000000000097919 */ /* 0x000e2e0000002100 */
[----:B------:R-:W0:Y:S01]  /*0020*/  S2UR UR5, SR_CTAID.X ;  /* 0x00000000000579c3 */ /* 0x000e220000002500 */
[----:B------:R-:W1:Y:S07]  /*0030*/  LDCU UR4, c[0x0][0x398] ;  /* 0x00007300ff0477ac */ /* 0x000e6e0008000800 */
[----:B------:R-:W0:Y:S01]  /*0040*/  LDC R0, c[0x0][0x360] ;  /* 0x0000d800ff007b82 */ /* 0x000e220000000800 */
[----:B-1----:R-:W-:Y:S01]  /*0050*/  UIMAD UR4, UR4, UR4, URZ ;  /* 0x00000004040472a4 */ /* 0x002fe2000f8e02ff */
[----:B0-----:R-:W-:-:S05]  /*0060*/  IMAD R9, R0, UR5, R9 ;  /* 0x0000000500097c24 */ /* 0x001fca000f8e0209 */
[----:B------:R-:W-:-:S13]  /*0070*/  ISETP.GT.AND P0, PT, R9, UR4, PT ;  /* 0x0000000409007c0c */ /* 0x000fda000bf04270 */
[----:B------:R-:W-:Y:S05]  /*0080*/  @P0 EXIT ;  /* 0x000000000000094d */ /* 0x000fea0003800000 */
[----:B------:R-:W0:Y:S01]  /*0090*/  LDC.64 R2, c[0x0][0x388] ;  /* 0x0000e200ff027b82 */ /* 0x000e220000000a00 */
[----:B------:R-:W1:Y:S07]  /*00a0*/  LDCU.64 UR4, c[0x0][0x358] ;  /* 0x00006b00ff0477ac */ /* 0x000e6e0008000a00 */
[----:B------:R-:W2:Y:S08]  /*00b0*/  LDC.64 R4, c[0x0][0x390] ;  /* 0x0000e400ff047b82 */ /* 0x000eb00000000a00 */
[----:B------:R-:W3:Y:S01]  /*00c0*/  LDC.64 R6, c[0x0][0x380] ;  /* 0x0000e000ff067b82 */ /* 0x000ee20000000a00 */
[----:B0-----:R-:W-:-:S06]  /*00d0*/  IMAD.WIDE R2, R9, 0x4, R2 ;  /* 0x0000000409027825 */ /* 0x001fcc00078e0202 */
[----:B-1----:R-:W4:Y:S01]  /*00e0*/  LDG.E R2, desc[UR4][R2.64] ;  /* 0x0000000402027981 */ /* 0x002f22000c1e1900 */
[----:B--2---:R-:W-:-:S06]  /*00f0*/  IMAD.WIDE R4, R9, 0x4, R4 ;  /* 0x0000000409047825 */ /* 0x004fcc00078e0204 */
[----:B------:R-:W4:Y:S01]  /*0100*/  LDG.E R5, desc[UR4][R4.64] ;  /* 0x0000000404057981 */ /* 0x000f22000c1e1900 */
[----:B---3--:R-:W-:-:S04]  /*0110*/  IMAD.WIDE R6, R9, 0x4, R6 ;  /* 0x0000000409067825 */ /* 0x008fc800078e0206 */
[----:B----4-:R-:W-:-:S05]  /*0120*/  FADD R9, R2, R5 ;  /* 0x0000000502097221 */ /* 0x010fca0000000000 */
[----:B------:R-:W-:Y:S01]  /*0130*/  STG.E desc[UR4][R6.64], R9 ;  /* 0x0000000906007986 */ /* 0x000fe2000c101904 */
[----:B------:R-:W-:Y:S05]  /*0140*/  EXIT ;  /* 0x000000000000794d */ /* 0x000fea0003800000 */
.L_x_0:
[----:B------:R-:W-:-:S00]  /*0150*/  BRA `(.L_x_0) ;  /* 0xfffffffc00fc7947 */ /* 0x000fc0000383ffff */
[----:B------:R-:W-:-:S00]  /*0160*/  NOP ;  /* 0x0000000000007918 */ /* 0x000fc00000000000 */
        /* <DEDUP_REMOVED lines=9> */
.L_x_1:


//--------------------- .nv.shared.reserved.0     --------------------------
	.section	.nv.shared.reserved.0,"aw",@nobits
	.weak		__nv_reservedSMEM_offset_0_alias
	.size		__nv_reservedSMEM_offset_0_alias, 0, 64
	.other		__nv_reservedSMEM_offset_0_alias,@"STO_CUDA_RESERVED_SHARED STV_DEFAULT"
__nv_reservedSMEM_offset_0_alias:
	.zero		0
	.zero		64


//--------------------- .nv.constant0._Z9addMatrixPfPKfS1_i --------------------------
	.section	.nv.constant0._Z9addMatrixPfPKfS1_i,"a",@progbits
	.sectionflags	@""
	.align	4
.nv.constant0._Z9addMatrixPfPKfS1_i:
	.zero		924


//--------------------- SYMBOLS --------------------------

	.type		.nv.reservedSmem.offset0,@object
	.size		.nv.reservedSmem.offset0,0x4
